//
// Generated by NVIDIA NVVM Compiler
//
// Compiler Build ID: CL-36424714
// Cuda compilation tools, release 13.0, V13.0.88
// Based on NVVM 20.0.0
//

.version 9.0
.target sm_100
.address_size 64

	// .globl	GpuConv1DOnDevice
.extern .shared .align 16 .b8 yj[];

.visible .entry GpuConv1DOnDevice(
	.param .u64 GpuConv1DOnDevice_param_0,
	.param .u64 GpuConv1DOnDevice_param_1,
	.param .u64 .ptr .align 1 GpuConv1DOnDevice_param_2,
	.param .u64 .ptr .align 1 GpuConv1DOnDevice_param_3
)
{
	.reg .pred 	%p<29>;
	.reg .b32 	%r<22>;
	.reg .b32 	%f<124>;
	.reg .b64 	%rd<47>;

	ld.param.u64 	%rd20, [GpuConv1DOnDevice_param_0];
	ld.param.u64 	%rd21, [GpuConv1DOnDevice_param_1];
	ld.param.u64 	%rd23, [GpuConv1DOnDevice_param_3];
	cvta.to.global.u64 	%rd1, %rd23;
	mov.u32 	%r9, %ctaid.x;
	mov.u32 	%r1, %ntid.x;
	mov.u32 	%r2, %tid.x;
	mad.lo.s32 	%r10, %r9, %r1, %r2;
	cvt.u64.u32 	%rd2, %r10;
	setp.le.s64 	%p1, %rd20, %rd2;
	@%p1 bra 	$L__BB0_2;
	ld.global.u64 	%rd24, [%rd1];
	cvta.to.global.u64 	%rd25, %rd24;
	shl.b64 	%rd26, %rd2, 2;
	add.s64 	%rd27, %rd25, %rd26;
	ld.global.f32 	%f107, [%rd27];
$L__BB0_2:
	setp.lt.s64 	%p2, %rd21, 1;
	mov.f32 	%f122, 0f00000000;
	@%p2 bra 	$L__BB0_35;
	cvt.u64.u32 	%rd3, %r1;
	mul.f32 	%f3, %f107, %f107;
	add.s64 	%rd4, %rd21, -1;
	and.b64  	%rd28, %rd4, -4294967296;
	setp.ne.s64 	%p3, %rd28, 0;
	@%p3 bra 	$L__BB0_5;
	cvt.u32.u64 	%r11, %rd3;
	cvt.u32.u64 	%r12, %rd4;
	div.u32 	%r13, %r12, %r11;
	cvt.u64.u32 	%rd42, %r13;
	bra.uni 	$L__BB0_6;
$L__BB0_5:
	div.u64 	%rd42, %rd4, %rd3;
$L__BB0_6:
	shl.b32 	%r14, %r2, 2;
	mov.u32 	%r15, yj;
	add.s32 	%r3, %r15, %r14;
	mov.f32 	%f122, 0f00000000;
	mov.b64 	%rd44, 0;
	cvt.u64.u32 	%rd30, %r2;
	mov.u64 	%rd43, %rd21;
	mov.u64 	%rd45, %rd44;
$L__BB0_7:
	min.s64 	%rd11, %rd43, %rd3;
	max.s64 	%rd12, %rd11, 1;
	mad.lo.s64 	%rd13, %rd45, %rd3, %rd30;
	setp.ge.s64 	%p4, %rd13, %rd21;
	@%p4 bra 	$L__BB0_9;
	ld.global.u64 	%rd31, [%rd1+8];
	cvta.to.global.u64 	%rd32, %rd31;
	shl.b64 	%rd33, %rd13, 2;
	add.s64 	%rd34, %rd32, %rd33;
	ld.global.f32 	%f38, [%rd34];
	st.shared.f32 	[%r3], %f38;
$L__BB0_9:
	setp.le.s64 	%p5, %rd20, %rd2;
	bar.sync 	0;
	@%p5 bra 	$L__BB0_34;
	setp.le.s64 	%p6, %rd21, %rd44;
	mov.f32 	%f121, 0f00000000;
	@%p6 bra 	$L__BB0_33;
	setp.lt.s64 	%p7, %rd11, 4;
	mov.f32 	%f121, 0f00000000;
	mov.u32 	%r20, %r15;
	@%p7 bra 	$L__BB0_22;
	and.b64  	%rd46, %rd12, 9223372036854775804;
	mov.f32 	%f121, 0f00000000;
	mov.u32 	%r20, %r15;
$L__BB0_13:
	.pragma "nounroll";
	setp.eq.f32 	%p8, %f107, 0f00000000;
	mov.f32 	%f110, 0f00000000;
	@%p8 bra 	$L__BB0_15;
	rsqrt.approx.f32 	%f110, %f107;
$L__BB0_15:
	setp.ltu.f32 	%p9, %f107, 0f00000000;
	ld.shared.f32 	%f45, [%r20];
	mul.f32 	%f46, %f110, %f45;
	mul.f32 	%f47, %f46, 0f3F000000;
	mul.f32 	%f48, %f107, %f45;
	mul.f32 	%f49, %f107, %f48;
	mul.f32 	%f50, %f3, %f45;
	fma.rn.f32 	%f51, %f49, 0f40000000, %f50;
	selp.f32 	%f52, %f51, %f47, %p9;
	add.f32 	%f8, %f52, %f121;
	mov.f32 	%f111, 0f00000000;
	@%p8 bra 	$L__BB0_17;
	rsqrt.approx.f32 	%f111, %f107;
$L__BB0_17:
	ld.shared.f32 	%f54, [%r20+4];
	mul.f32 	%f55, %f111, %f54;
	mul.f32 	%f56, %f55, 0f3F000000;
	mul.f32 	%f57, %f107, %f54;
	mul.f32 	%f58, %f107, %f57;
	mul.f32 	%f59, %f3, %f54;
	fma.rn.f32 	%f60, %f58, 0f40000000, %f59;
	selp.f32 	%f61, %f60, %f56, %p9;
	add.f32 	%f11, %f61, %f8;
	mov.f32 	%f112, 0f00000000;
	@%p8 bra 	$L__BB0_19;
	rsqrt.approx.f32 	%f112, %f107;
$L__BB0_19:
	ld.shared.f32 	%f63, [%r20+8];
	mul.f32 	%f64, %f112, %f63;
	mul.f32 	%f65, %f64, 0f3F000000;
	mul.f32 	%f66, %f107, %f63;
	mul.f32 	%f67, %f107, %f66;
	mul.f32 	%f68, %f3, %f63;
	fma.rn.f32 	%f69, %f67, 0f40000000, %f68;
	selp.f32 	%f70, %f69, %f65, %p9;
	add.f32 	%f14, %f70, %f11;
	mov.f32 	%f113, 0f00000000;
	@%p8 bra 	$L__BB0_21;
	rsqrt.approx.f32 	%f113, %f107;
$L__BB0_21:
	ld.shared.f32 	%f71, [%r20+12];
	mul.f32 	%f72, %f113, %f71;
	mul.f32 	%f73, %f72, 0f3F000000;
	mul.f32 	%f74, %f107, %f71;
	mul.f32 	%f75, %f107, %f74;
	mul.f32 	%f76, %f3, %f71;
	fma.rn.f32 	%f77, %f75, 0f40000000, %f76;
	selp.f32 	%f78, %f77, %f73, %p9;
	add.f32 	%f121, %f78, %f14;
	add.s32 	%r20, %r20, 16;
	add.s64 	%rd46, %rd46, -4;
	setp.ne.s64 	%p16, %rd46, 0;
	@%p16 bra 	$L__BB0_13;
$L__BB0_22:
	and.b64  	%rd35, %rd12, 3;
	setp.eq.s64 	%p17, %rd35, 0;
	@%p17 bra 	$L__BB0_33;
	and.b64  	%rd36, %rd12, 3;
	setp.eq.s64 	%p18, %rd36, 1;
	@%p18 bra 	$L__BB0_29;
	setp.eq.f32 	%p19, %f107, 0f00000000;
	mov.f32 	%f116, 0f00000000;
	@%p19 bra 	$L__BB0_26;
	rsqrt.approx.f32 	%f116, %f107;
$L__BB0_26:
	setp.ltu.f32 	%p20, %f107, 0f00000000;
	ld.shared.f32 	%f82, [%r20];
	mul.f32 	%f83, %f116, %f82;
	mul.f32 	%f84, %f83, 0f3F000000;
	mul.f32 	%f85, %f107, %f82;
	mul.f32 	%f86, %f107, %f85;
	mul.f32 	%f87, %f3, %f82;
	fma.rn.f32 	%f88, %f86, 0f40000000, %f87;
	selp.f32 	%f89, %f88, %f84, %p20;
	add.f32 	%f22, %f89, %f121;
	mov.f32 	%f117, 0f00000000;
	@%p19 bra 	$L__BB0_28;
	rsqrt.approx.f32 	%f117, %f107;
$L__BB0_28:
	ld.shared.f32 	%f90, [%r20+4];
	mul.f32 	%f91, %f117, %f90;
	mul.f32 	%f92, %f91, 0f3F000000;
	mul.f32 	%f93, %f107, %f90;
	mul.f32 	%f94, %f107, %f93;
	mul.f32 	%f95, %f3, %f90;
	fma.rn.f32 	%f96, %f94, 0f40000000, %f95;
	selp.f32 	%f97, %f96, %f92, %p20;
	add.f32 	%f121, %f97, %f22;
	add.s32 	%r20, %r20, 8;
$L__BB0_29:
	and.b64  	%rd37, %rd12, 1;
	setp.eq.b64 	%p23, %rd37, 1;
	not.pred 	%p24, %p23;
	@%p24 bra 	$L__BB0_33;
	setp.eq.f32 	%p25, %f107, 0f00000000;
	mov.f32 	%f120, 0f00000000;
	@%p25 bra 	$L__BB0_32;
	rsqrt.approx.f32 	%f120, %f107;
$L__BB0_32:
	setp.ltu.f32 	%p26, %f107, 0f00000000;
	ld.shared.f32 	%f99, [%r20];
	mul.f32 	%f100, %f120, %f99;
	mul.f32 	%f101, %f100, 0f3F000000;
	mul.f32 	%f102, %f107, %f99;
	mul.f32 	%f103, %f107, %f102;
	mul.f32 	%f104, %f3, %f99;
	fma.rn.f32 	%f105, %f103, 0f40000000, %f104;
	selp.f32 	%f106, %f105, %f101, %p26;
	add.f32 	%f121, %f106, %f121;
$L__BB0_33:
	add.f32 	%f122, %f121, %f122;
$L__BB0_34:
	bar.sync 	0;
	add.s64 	%rd44, %rd44, %rd3;
	add.s64 	%rd18, %rd45, 1;
	sub.s64 	%rd43, %rd43, %rd3;
	setp.ne.s64 	%p27, %rd45, %rd42;
	mov.u64 	%rd45, %rd18;
	@%p27 bra 	$L__BB0_7;
$L__BB0_35:
	setp.le.s64 	%p28, %rd20, %rd2;
	@%p28 bra 	$L__BB0_37;
	ld.param.u64 	%rd41, [GpuConv1DOnDevice_param_2];
	cvta.to.global.u64 	%rd38, %rd41;
	shl.b64 	%rd39, %rd2, 2;
	add.s64 	%rd40, %rd38, %rd39;
	st.global.f32 	[%rd40], %f122;
$L__BB0_37:
	ret;

}


// ===== COMPILED SASS (sm_100) =====

	.target	sm_100

	.elftype	@"ET_EXEC"


//--------------------- .note.nv.tkinfo           --------------------------
	.section	.note.nv.tkinfo,"",@"SHT_NOTE"
	.sectionflags	@"SHF_NOTE_NV_TKINFO"
	.tkinfo
        /*0018*/ 	.word	0x00000002
        /*0030*/ 	.string	""
        /*0030*/ 	.string	"ptxas"
        /*0030*/ 	.string	"Cuda compilation tools, release 13.0, V13.0.88"
        /*0030*/ 	.string	"Build cuda_13.0.r13.0/compiler.36424714_0"
        /*0030*/ 	.string	"-arch sm_100 -m 64 "



//--------------------- .note.nv.cuinfo           --------------------------
	.section	.note.nv.cuinfo,"",@"SHT_NOTE"
	.sectionflags	@"SHF_NOTE_NV_CUINFO"
        /*0018*/ 	.short	0x0002
        /*001a*/ 	.short	0x0064
        /*001c*/ 	.short	0x0082
	.zero		2


//--------------------- .nv.info                  --------------------------
	.section	.nv.info,"",@"SHT_CUDA_INFO"
	.align	4


	//----- nvinfo : EIATTR_REGCOUNT
	.align		4
        /*0000*/ 	.byte	0x04, 0x2f
        /*0002*/ 	.short	(.L_1 - .L_0)
	.align		4
.L_0:
        /*0004*/ 	.word	index@(GpuConv1DOnDevice)
        /*0008*/ 	.word	0x00000020


	//----- nvinfo : EIATTR_FRAME_SIZE
	.align		4
.L_1:
        /*000c*/ 	.byte	0x04, 0x11
        /*000e*/ 	.short	(.L_3 - .L_2)
	.align		4
.L_2:
        /*0010*/ 	.word	index@($__internal_0_$__cuda_sm20_div_u64)
        /*0014*/ 	.word	0x00000000


	//----- nvinfo : EIATTR_FRAME_SIZE
	.align		4
.L_3:
        /*0018*/ 	.byte	0x04, 0x11
        /*001a*/ 	.short	(.L_5 - .L_4)
	.align		4
.L_4:
        /*001c*/ 	.word	index@(GpuConv1DOnDevice)
        /*0020*/ 	.word	0x00000000


	//----- nvinfo : EIATTR_MIN_STACK_SIZE
	.align		4
.L_5:
        /*0024*/ 	.byte	0x04, 0x12
        /*0026*/ 	.short	(.L_7 - .L_6)
	.align		4
.L_6:
        /*0028*/ 	.word	index@(GpuConv1DOnDevice)
        /*002c*/ 	.word	0x00000000
.L_7:


//--------------------- .nv.compat                --------------------------
	.section	.nv.compat,"",@"SHT_CUDA_COMPAT_INFO"
	.align	4
        /*0000*/ 	.byte	0x02, 0x09, 0x00, 0x00, 0x02, 0x02, 0x01, 0x00, 0x02, 0x05, 0x05, 0x00, 0x03, 0x07, 0x01, 0x01
        /*0010*/ 	.byte	0x02, 0x03, 0x00, 0x00, 0x02, 0x06, 0x01, 0x00, 0x04, 0x0b, 0x08, 0x00, 0x01, 0x00, 0x00, 0x00
        /*0020*/ 	.byte	0x00, 0x00, 0x00, 0x00


//--------------------- .nv.info.GpuConv1DOnDevice --------------------------
	.section	.nv.info.GpuConv1DOnDevice,"",@"SHT_CUDA_INFO"
	.sectionflags	@""
	.align	4


	//----- nvinfo : EIATTR_CUDA_API_VERSION
	.align		4
        /*0000*/ 	.byte	0x04, 0x37
        /*0002*/ 	.short	(.L_9 - .L_8)
.L_8:
        /*0004*/ 	.word	0x00000082


	//----- nvinfo : EIATTR_KPARAM_INFO
	.align		4
.L_9:
        /*0008*/ 	.byte	0x04, 0x17
        /*000a*/ 	.short	(.L_11 - .L_10)
.L_10:
        /*000c*/ 	.word	0x00000000
        /*0010*/ 	.short	0x0003
        /*0012*/ 	.short	0x0018
        /*0014*/ 	.byte	0x00, 0xf5, 0x21, 0x00


	//----- nvinfo : EIATTR_KPARAM_INFO
	.align		4
.L_11:
        /*0018*/ 	.byte	0x04, 0x17
        /*001a*/ 	.short	(.L_13 - .L_12)
.L_12:
        /*001c*/ 	.word	0x00000000
        /*0020*/ 	.short	0x0002
        /*0022*/ 	.short	0x0010
        /*0024*/ 	.byte	0x00, 0xf5, 0x21, 0x00


	//----- nvinfo : EIATTR_KPARAM_INFO
	.align		4
.L_13:
        /*0028*/ 	.byte	0x04, 0x17
        /*002a*/ 	.short	(.L_15 - .L_14)
.L_14:
        /*002c*/ 	.word	0x00000000
        /*0030*/ 	.short	0x0001
        /*0032*/ 	.short	0x0008
        /*0034*/ 	.byte	0x00, 0xf0, 0x21, 0x00


	//----- nvinfo : EIATTR_KPARAM_INFO
	.align		4
.L_15:
        /*0038*/ 	.byte	0x04, 0x17
        /*003a*/ 	.short	(.L_17 - .L_16)
.L_16:
        /*003c*/ 	.word	0x00000000
        /*0040*/ 	.short	0x0000
        /*0042*/ 	.short	0x0000
        /*0044*/ 	.byte	0x00, 0xf0, 0x21, 0x00


	//----- nvinfo : EIATTR_SPARSE_MMA_MASK
	.align		4
.L_17:
        /*0048*/ 	.byte	0x03, 0x50
        /*004a*/ 	.short	0x0000


	//----- nvinfo : EIATTR_MAXREG_COUNT
	.align		4
        /*004c*/ 	.byte	0x03, 0x1b
        /*004e*/ 	.short	0x00ff


	//----- nvinfo : EIATTR_NUM_BARRIERS
	.align		4
        /*0050*/ 	.byte	0x02, 0x4c
        /*0052*/ 	.byte	0x01
	.zero		1


	//----- nvinfo : EIATTR_MERCURY_ISA_VERSION
	.align		4
        /*0054*/ 	.byte	0x03, 0x5f
        /*0056*/ 	.short	0x0101


	//----- nvinfo : EIATTR_VRC_CTA_INIT_COUNT
	.align		4
        /*0058*/ 	.byte	0x02, 0x4a
	.zero		1
	.zero		1


	//----- nvinfo : EIATTR_EXIT_INSTR_OFFSETS
	.align		4
        /*005c*/ 	.byte	0x04, 0x1c
        /*005e*/ 	.short	(.L_19 - .L_18)


	//   ....[0]....
.L_18:
        /*0060*/ 	.word	0x00000f10


	//   ....[1]....
        /*0064*/ 	.word	0x00000f60


	//----- nvinfo : EIATTR_CRS_STACK_SIZE
	.align		4
.L_19:
        /*0068*/ 	.byte	0x04, 0x1e
        /*006a*/ 	.short	(.L_21 - .L_20)
.L_20:
        /*006c*/ 	.word	0x00000000


	//----- nvinfo : EIATTR_CBANK_PARAM_SIZE
	.align		4
.L_21:
        /*0070*/ 	.byte	0x03, 0x19
        /*0072*/ 	.short	0x0020


	//----- nvinfo : EIATTR_PARAM_CBANK
	.align		4
        /*0074*/ 	.byte	0x04, 0x0a
        /*0076*/ 	.short	(.L_23 - .L_22)
	.align		4
.L_22:
        /*0078*/ 	.word	index@(.nv.constant0.GpuConv1DOnDevice)
        /*007c*/ 	.short	0x0380
        /*007e*/ 	.short	0x0020


	//----- nvinfo : EIATTR_SW_WAR
	.align		4
.L_23:
        /*0080*/ 	.byte	0x04, 0x36
        /*0082*/ 	.short	(.L_25 - .L_24)
.L_24:
        /*0084*/ 	.word	0x00000008
.L_25:


//--------------------- .nv.callgraph             --------------------------
	.section	.nv.callgraph,"",@"SHT_CUDA_CALLGRAPH"
	.align	4
	.sectionentsize	8
	.align		4
        /*0000*/ 	.word	0x00000000
	.align		4
        /*0004*/ 	.word	0xffffffff
	.align		4
        /*0008*/ 	.word	0x00000000
	.align		4
        /*000c*/ 	.word	0xfffffffe
	.align		4
        /*0010*/ 	.word	0x00000000
	.align		4
        /*0014*/ 	.word	0xfffffffd
	.align		4
        /*0018*/ 	.word	0x00000000
	.align		4
        /*001c*/ 	.word	0xfffffffc


//--------------------- .text.GpuConv1DOnDevice   --------------------------
	.section	.text.GpuConv1DOnDevice,"ax",@progbits
	.align	128
        .global         GpuConv1DOnDevice
        .type           GpuConv1DOnDevice,@function
        .size           GpuConv1DOnDevice,(.L_x_11 - GpuConv1DOnDevice)
        .other          GpuConv1DOnDevice,@"STO_CUDA_ENTRY STV_DEFAULT"
GpuConv1DOnDevice:
.text.GpuConv1DOnDevice:
[----:B------:R-:W-:Y:S01]  /*0000*/  LDC R1, c[0x0][0x37c] ;  /* 0x0000df00ff017b82 */ /* 0x000fe20000000800 */
[----:B------:R-:W0:Y:S07]  /*0010*/  S2R R0, SR_TID.X ;  /* 0x0000000000007919 */ /* 0x000e2e0000002100 */
[----:B------:R-:W0:Y:S01]  /*0020*/  S2UR UR4, SR_CTAID.X ;  /* 0x00000000000479c3 */ /* 0x000e220000002500 */
[----:B------:R-:W1:Y:S01]  /*0030*/  LDCU.64 UR6, c[0x0][0x380] ;  /* 0x00007000ff0677ac */ /* 0x000e620008000a00 */
[----:B------:R-:W2:Y:S06]  /*0040*/  LDCU.64 UR8, c[0x0][0x358] ;  /* 0x00006b00ff0877ac */ /* 0x000eac0008000a00 */
[----:B------:R-:W0:Y:S02]  /*0050*/  LDC R6, c[0x0][0x360] ;  /* 0x0000d800ff067b82 */ /* 0x000e240000000800 */
[----:B0-----:R-:W-:Y:S01]  /*0060*/  IMAD R7, R6, UR4, R0 ;  /* 0x0000000406077c24 */ /* 0x001fe2000f8e0200 */
[----:B------:R-:W0:Y:S04]  /*0070*/  LDCU.64 UR4, c[0x0][0x388] ;  /* 0x00007100ff0477ac */ /* 0x000e280008000a00 */
[----:B-1----:R-:W-:-:S04]  /*0080*/  ISETP.GE.U32.AND P0, PT, R7, UR6, PT ;  /* 0x0000000607007c0c */ /* 0x002fc8000bf06070 */
[----:B------:R-:W-:-:S13]  /*0090*/  ISETP.GE.AND.EX P0, PT, RZ, UR7, PT, P0 ;  /* 0x00000007ff007c0c */ /* 0x000fda000bf06300 */
[----:B------:R-:W2:Y:S02]  /*00a0*/  @!P0 LDC.64 R2, c[0x0][0x398] ;  /* 0x0000e600ff028b82 */ /* 0x000ea40000000a00 */
[----:B--2---:R-:W2:Y:S01]  /*00b0*/  @!P0 LDG.E.64 R2, desc[UR8][R2.64] ;  /* 0x0000000802028981 */ /* 0x004ea2000c1e1b00 */
[----:B0-----:R-:W-:-:S04]  /*00c0*/  UISETP.GE.U32.AND UP0, UPT, UR4, 0x1, UPT ;  /* 0x000000010400788c */ /* 0x001fc8000bf06070 */
[----:B------:R-:W-:Y:S01]  /*00d0*/  UISETP.GE.AND.EX UP0, UPT, UR5, URZ, UPT, UP0 ;  /* 0x000000ff0500728c */ /* 0x000fe2000bf06300 */
[----:B--2---:R-:W-:-:S04]  /*00e0*/  @!P0 LEA R4, P1, R7, R2, 0x2 ;  /* 0x0000000207048211 */ /* 0x004fc800078210ff */
[----:B------:R-:W-:-:S05]  /*00f0*/  @!P0 LEA.HI.X R5, R7, R3, RZ, 0x2, P1 ;  /* 0x0000000307058211 */ /* 0x000fca00008f14ff */
[----:B------:R0:W5:Y:S01]  /*0100*/  @!P0 LDG.E R8, desc[UR8][R4.64] ;  /* 0x0000000804088981 */ /* 0x000162000c1e1900 */
[----:B------:R-:W-:Y:S01]  /*0110*/  IMAD.MOV.U32 R9, RZ, RZ, RZ ;  /* 0x000000ffff097224 */ /* 0x000fe200078e00ff */
[----:B------:R-:W-:Y:S06]  /*0120*/  BRA.U !UP0, `(.L_x_0) ;  /* 0x0000000d086c7547 */ /* 0x000fec000b800000 */
[----:B------:R-:W-:-:S04]  /*0130*/  UIADD3 UR4, UP0, UPT, UR4, -0x1, URZ ;  /* 0xffffffff04047890 */ /* 0x000fc8000ff1e0ff */
[----:B------:R-:W-:-:S04]  /*0140*/  UIADD3.X UR5, UPT, UPT, UR5, -0x1, URZ, UP0, !UPT ;  /* 0xffffffff05057890 */ /* 0x000fc800087fe4ff */
[----:B------:R-:W-:-:S09]  /*0150*/  UISETP.NE.U32.AND UP0, UPT, UR5, URZ, UPT ;  /* 0x000000ff0500728c */ /* 0x000fd2000bf05070 */
[----:B------:R-:W-:Y:S05]  /*0160*/  BRA.U UP0, `(.L_x_1) ;  /* 0x0000000100507547 */ /* 0x000fea000b800000 */
[----:B0-----:R-:W0:Y:S01]  /*0170*/  I2F.U32.RP R4, R6 ;  /* 0x0000000600047306 */ /* 0x001e220000209000 */
[----:B------:R-:W-:-:S07]  /*0180*/  ISETP.NE.U32.AND P2, PT, R6, RZ, PT ;  /* 0x000000ff0600720c */ /* 0x000fce0003f45070 */
[----:B0-----:R-:W0:Y:S02]  /*0190*/  MUFU.RCP R4, R4 ;  /* 0x0000000400047308 */ /* 0x001e240000001000 */
[----:B0-----:R-:W-:-:S06]  /*01a0*/  VIADD R2, R4, 0xffffffe ;  /* 0x0ffffffe04027836 */ /* 0x001fcc0000000000 */
[----:B------:R0:W1:Y:S02]  /*01b0*/  F2I.FTZ.U32.TRUNC.NTZ R3, R2 ;  /* 0x0000000200037305 */ /* 0x000064000021f000 */
[----:B0-----:R-:W-:Y:S02]  /*01c0*/  HFMA2 R2, -RZ, RZ, 0, 0 ;  /* 0x00000000ff027431 */ /* 0x001fe400000001ff */
[----:B-1----:R-:W-:-:S04]  /*01d0*/  IMAD.MOV R5, RZ, RZ, -R3 ;  /* 0x000000ffff057224 */ /* 0x002fc800078e0a03 */
[----:B------:R-:W-:-:S04]  /*01e0*/  IMAD R5, R5, R6, RZ ;  /* 0x0000000605057224 */ /* 0x000fc800078e02ff */
[----:B------:R-:W-:-:S06]  /*01f0*/  IMAD.HI.U32 R3, R3, R5, R2 ;  /* 0x0000000503037227 */ /* 0x000fcc00078e0002 */
[----:B------:R-:W-:-:S04]  /*0200*/  IMAD.HI.U32 R2, R3, UR4, RZ ;  /* 0x0000000403027c27 */ /* 0x000fc8000f8e00ff */
[----:B------:R-:W-:-:S04]  /*0210*/  IMAD.MOV R3, RZ, RZ, -R2 ;  /* 0x000000ffff037224 */ /* 0x000fc800078e0a02 */
[----:B------:R-:W-:-:S05]  /*0220*/  IMAD R3, R6, R3, UR4 ;  /* 0x0000000406037e24 */ /* 0x000fca000f8e0203 */
[----:B------:R-:W-:-:S13]  /*0230*/  ISETP.GE.U32.AND P0, PT, R3, R6, PT ;  /* 0x000000060300720c */ /* 0x000fda0003f06070 */
[----:B------:R-:W-:Y:S02]  /*0240*/  @P0 IMAD.IADD R3, R3, 0x1, -R6 ;  /* 0x0000000103030824 */ /* 0x000fe400078e0a06 */
[----:B------:R-:W-:-:S03]  /*0250*/  @P0 VIADD R2, R2, 0x1 ;  /* 0x0000000102020836 */ /* 0x000fc60000000000 */
[----:B------:R-:W-:Y:S01]  /*0260*/  ISETP.GE.U32.AND P1, PT, R3, R6, PT ;  /* 0x000000060300720c */ /* 0x000fe20003f26070 */
[----:B------:R-:W-:-:S12]  /*0270*/  IMAD.MOV.U32 R3, RZ, RZ, RZ ;  /* 0x000000ffff037224 */ /* 0x000fd800078e00ff */
[----:B------:R-:W-:Y:S02]  /*0280*/  @P1 IADD3 R2, PT, PT, R2, 0x1, RZ ;  /* 0x0000000102021810 */ /* 0x000fe40007ffe0ff */
[----:B------:R-:W-:Y:S01]  /*0290*/  @!P2 LOP3.LUT R2, RZ, R6, RZ, 0x33, !PT ;  /* 0x00000006ff02a212 */ /* 0x000fe200078e33ff */
[----:B------:R-:W-:Y:S06]  /*02a0*/  BRA `(.L_x_2) ;  /* 0x0000000000107947 */ /* 0x000fec0003800000 */
.L_x_1:
[----:B------:R-:W-:-:S07]  /*02b0*/  MOV R2, 0x2d0 ;  /* 0x000002d000027802 */ /* 0x000fce0000000f00 */
[----:B0----5:R-:W-:Y:S05]  /*02c0*/  CALL.REL.NOINC `($__internal_0_$__cuda_sm20_div_u64) ;  /* 0x0000000c00287944 */ /* 0x021fea0003c00000 */
[----:B------:R-:W-:Y:S02]  /*02d0*/  IMAD.MOV.U32 R2, RZ, RZ, R4 ;  /* 0x000000ffff027224 */ /* 0x000fe400078e0004 */
[----:B------:R-:W-:-:S07]  /*02e0*/  IMAD.MOV.U32 R3, RZ, RZ, R5 ;  /* 0x000000ffff037224 */ /* 0x000fce00078e0005 */
.L_x_2:
[----:B------:R-:W0:Y:S01]  /*02f0*/  S2UR UR6, SR_CgaCtaId ;  /* 0x00000000000679c3 */ /* 0x000e220000008800 */
[----:B------:R-:W1:Y:S01]  /*0300*/  LDCU UR5, c[0x0][0x388] ;  /* 0x00007100ff0577ac */ /* 0x000e620008000800 */
[----:B------:R-:W-:Y:S01]  /*0310*/  MOV R9, RZ ;  /* 0x000000ff00097202 */ /* 0x000fe20000000f00 */
[----:B------:R-:W-:Y:S02]  /*0320*/  IMAD.MOV.U32 R11, RZ, RZ, RZ ;  /* 0x000000ffff0b7224 */ /* 0x000fe400078e00ff */
[----:B-----5:R-:W-:Y:S01]  /*0330*/  FMUL R10, R8, R8 ;  /* 0x00000008080a7220 */ /* 0x020fe20000400000 */
[----:B------:R-:W-:Y:S01]  /*0340*/  UMOV UR4, 0x400 ;  /* 0x0000040000047882 */ /* 0x000fe20000000000 */
[----:B------:R-:W-:Y:S01]  /*0350*/  IMAD.MOV.U32 R24, RZ, RZ, RZ ;  /* 0x000000ffff187224 */ /* 0x000fe200078e00ff */
[----:B------:R-:W2:Y:S01]  /*0360*/  LDC R23, c[0x0][0x38c] ;  /* 0x0000e300ff177b82 */ /* 0x000ea20000000800 */
[----:B-1----:R-:W-:Y:S01]  /*0370*/  IMAD.U32 R13, RZ, RZ, UR5 ;  /* 0x00000005ff0d7e24 */ /* 0x002fe2000f8e00ff */
[----:B------:R-:W-:Y:S01]  /*0380*/  UMOV UR5, URZ ;  /* 0x000000ff00057c82 */ /* 0x000fe20008000000 */
[----:B0-----:R-:W-:-:S03]  /*0390*/  ULEA UR6, UR6, UR4, 0x18 ;  /* 0x0000000406067291 */ /* 0x001fc6000f8ec0ff */
[----:B------:R-:W-:-:S03]  /*03a0*/  UMOV UR4, URZ ;  /* 0x000000ff00047c82 */ /* 0x000fc60008000000 */
[----:B------:R-:W-:-:S07]  /*03b0*/  LEA R12, R0, UR6, 0x2 ;  /* 0x00000006000c7c11 */ /* 0x000fce000f8e10ff */
.L_x_9:
[----:B------:R-:W0:Y:S01]  /*03c0*/  LDCU.64 UR10, c[0x0][0x388] ;  /* 0x00007100ff0a77ac */ /* 0x000e220008000a00 */
[----:B------:R-:W-:Y:S01]  /*03d0*/  MOV R4, R0 ;  /* 0x0000000000047202 */ /* 0x000fe20000000f00 */
[----:B------:R-:W-:Y:S02]  /*03e0*/  IMAD.MOV.U32 R5, RZ, RZ, RZ ;  /* 0x000000ffff057224 */ /* 0x000fe400078e00ff */
[C---:B------:R-:W-:Y:S01]  /*03f0*/  IMAD R15, R6.reuse, UR5, RZ ;  /* 0x00000005060f7c24 */ /* 0x040fe2000f8e02ff */
[----:B------:R-:W1:Y:S01]  /*0400*/  LDCU.64 UR12, c[0x0][0x380] ;  /* 0x00007000ff0c77ac */ /* 0x000e620008000a00 */
[----:B------:R-:W-:-:S04]  /*0410*/  IMAD.WIDE.U32 R4, R6, UR4, R4 ;  /* 0x0000000406047c25 */ /* 0x000fc8000f8e0004 */
[----:B------:R-:W-:Y:S01]  /*0420*/  IMAD.IADD R5, R5, 0x1, R15 ;  /* 0x0000000105057824 */ /* 0x000fe200078e020f */
[----:B0-----:R-:W-:-:S04]  /*0430*/  ISETP.GE.U32.AND P0, PT, R4, UR10, PT ;  /* 0x0000000a04007c0c */ /* 0x001fc8000bf06070 */
[----:B------:R-:W-:-:S13]  /*0440*/  ISETP.GE.AND.EX P0, PT, R5, UR11, PT, P0 ;  /* 0x0000000b05007c0c */ /* 0x000fda000bf06300 */
[----:B------:R-:W0:Y:S02]  /*0450*/  @!P0 LDC.64 R14, c[0x0][0x398] ;  /* 0x0000e600ff0e8b82 */ /* 0x000e240000000a00 */
[----:B0-----:R-:W3:Y:S02]  /*0460*/  @!P0 LDG.E.64 R14, desc[UR8][R14.64+0x8] ;  /* 0x000008080e0e8981 */ /* 0x001ee4000c1e1b00 */
[----:B---3--:R-:W-:-:S04]  /*0470*/  @!P0 LEA R16, P1, R4, R14, 0x2 ;  /* 0x0000000e04108211 */ /* 0x008fc800078210ff */
[----:B------:R-:W-:-:S06]  /*0480*/  @!P0 LEA.HI.X R17, R4, R15, R5, 0x2, P1 ;  /* 0x0000000f04118211 */ /* 0x000fcc00008f1405 */
[----:B------:R-:W3:Y:S01]  /*0490*/  @!P0 LDG.E R17, desc[UR8][R16.64] ;  /* 0x0000000810118981 */ /* 0x000ee2000c1e1900 */
[-C--:B------:R-:W-:Y:S01]  /*04a0*/  ISETP.LT.U32.AND P1, PT, R13, R6.reuse, PT ;  /* 0x000000060d00720c */ /* 0x080fe20003f21070 */
[----:B------:R-:W-:Y:S01]  /*04b0*/  BSSY.RECONVERGENT B0, `(.L_x_3) ;  /* 0x000009b000007945 */ /* 0x000fe20003800200 */
[----:B-1----:R-:W-:Y:S02]  /*04c0*/  ISETP.GE.U32.AND P2, PT, R7, UR12, PT ;  /* 0x0000000c07007c0c */ /* 0x002fe4000bf46070 */
[----:B--2---:R-:W-:Y:S02]  /*04d0*/  ISETP.LT.AND.EX P1, PT, R23, RZ, PT, P1 ;  /* 0x000000ff1700720c */ /* 0x004fe40003f21310 */
[----:B------:R-:W-:Y:S02]  /*04e0*/  ISETP.GE.AND.EX P2, PT, RZ, UR13, PT, P2 ;  /* 0x0000000dff007c0c */ /* 0x000fe4000bf46320 */
[----:B------:R-:W-:Y:S02]  /*04f0*/  SEL R15, R13, R6, P1 ;  /* 0x000000060d0f7207 */ /* 0x000fe40000800000 */
[----:B------:R-:W-:-:S02]  /*0500*/  SEL R4, R23, RZ, P1 ;  /* 0x000000ff17047207 */ /* 0x000fc40000800000 */
[----:B------:R-:W-:-:S04]  /*0510*/  ISETP.GT.U32.AND P1, PT, R15, 0x1, PT ;  /* 0x000000010f00780c */ /* 0x000fc80003f24070 */
[----:B------:R-:W-:-:S04]  /*0520*/  ISETP.GT.AND.EX P1, PT, R4, RZ, PT, P1 ;  /* 0x000000ff0400720c */ /* 0x000fc80003f24310 */
[----:B------:R-:W-:Y:S01]  /*0530*/  SEL R20, R4, RZ, P1 ;  /* 0x000000ff04147207 */ /* 0x000fe20000800000 */
[----:B---3--:R0:W-:Y:S01]  /*0540*/  @!P0 STS [R12], R17 ;  /* 0x000000110c008388 */ /* 0x0081e20000000800 */
[----:B------:R-:W-:Y:S01]  /*0550*/  BAR.SYNC.DEFER_BLOCKING 0x0 ;  /* 0x0000000000007b1d */ /* 0x000fe20000010000 */
[----:B------:R-:W-:Y:S01]  /*0560*/  ISETP.NE.U32.AND P0, PT, R2, UR4, PT ;  /* 0x0000000402007c0c */ /* 0x000fe2000bf05070 */
[----:B------:R-:W-:-:S03]  /*0570*/  UIADD3 UR4, UP0, UPT, UR4, 0x1, URZ ;  /* 0x0000000104047890 */ /* 0x000fc6000ff1e0ff */
[----:B------:R-:W-:Y:S01]  /*0580*/  ISETP.NE.AND.EX P0, PT, R3, UR5, PT, P0 ;  /* 0x0000000503007c0c */ /* 0x000fe2000bf05300 */
[----:B------:R-:W-:-:S03]  /*0590*/  UIADD3.X UR5, UPT, UPT, URZ, UR5, URZ, UP0, !UPT ;  /* 0x00000005ff057290 */ /* 0x000fc600087fe4ff */
[----:B------:R-:W-:Y:S01]  /*05a0*/  P2R R25, PR, RZ, 0x1 ;  /* 0x00000001ff197803 */ /* 0x000fe20000000000 */
[----:B0-----:R-:W-:Y:S08]  /*05b0*/  @P2 BRA `(.L_x_4) ;  /* 0x0000000800282947 */ /* 0x001ff00003800000 */
[----:B------:R-:W-:Y:S01]  /*05c0*/  ISETP.GE.U32.AND P0, PT, R11, UR10, PT ;  /* 0x0000000a0b007c0c */ /* 0x000fe2000bf06070 */
[----:B------:R-:W-:-:S03]  /*05d0*/  IMAD.MOV.U32 R14, RZ, RZ, RZ ;  /* 0x000000ffff0e7224 */ /* 0x000fc600078e00ff */
[----:B------:R-:W-:-:S13]  /*05e0*/  ISETP.GE.AND.EX P0, PT, R24, UR11, PT, P0 ;  /* 0x0000000b18007c0c */ /* 0x000fda000bf06300 */
[----:B------:R-:W-:Y:S05]  /*05f0*/  @P0 BRA `(.L_x_5) ;  /* 0x0000000800140947 */ /* 0x000fea0003800000 */
[C---:B------:R-:W-:Y:S01]  /*0600*/  ISETP.GE.U32.AND P0, PT, R15.reuse, 0x4, PT ;  /* 0x000000040f00780c */ /* 0x040fe20003f06070 */
[----:B------:R-:W-:Y:S01]  /*0610*/  UMOV UR7, UR6 ;  /* 0x0000000600077c82 */ /* 0x000fe20008000000 */
[----:B------:R-:W-:Y:S01]  /*0620*/  HFMA2 R14, -RZ, RZ, 0, 0 ;  /* 0x00000000ff0e7431 */ /* 0x000fe200000001ff */
[----:B------:R-:W-:Y:S02]  /*0630*/  SEL R15, R15, 0x1, P1 ;  /* 0x000000010f0f7807 */ /* 0x000fe40000800000 */
[----:B------:R-:W-:-:S13]  /*0640*/  ISETP.GE.AND.EX P0, PT, R4, RZ, PT, P0 ;  /* 0x000000ff0400720c */ /* 0x000fda0003f06300 */
[----:B------:R-:W-:Y:S05]  /*0650*/  @!P0 BRA `(.L_x_6) ;  /* 0x0000000400148947 */ /* 0x000fea0003800000 */
[C---:B------:R-:W-:Y:S01]  /*0660*/  FSETP.NEU.AND P1, PT, R8.reuse, RZ, PT ;  /* 0x000000ff0800720b */ /* 0x040fe20003f2d000 */
[----:B------:R-:W-:Y:S01]  /*0670*/  IMAD.MOV.U32 R14, RZ, RZ, RZ ;  /* 0x000000ffff0e7224 */ /* 0x000fe200078e00ff */
[C---:B------:R-:W-:Y:S01]  /*0680*/  FSETP.GE.AND P2, PT, R8.reuse, RZ, PT ;  /* 0x000000ff0800720b */ /* 0x040fe20003f46000 */
[----:B------:R-:W-:Y:S01]  /*0690*/  UMOV UR7, UR6 ;  /* 0x0000000600077c82 */ /* 0x000fe20008000000 */
[----:B------:R-:W-:Y:S02]  /*06a0*/  FSETP.GEU.OR P6, PT, |R8|, 1.175494350822287508e-38, !P1 ;  /* 0x008000000800780b */ /* 0x000fe40004fce600 */
[----:B------:R-:W-:Y:S02]  /*06b0*/  LOP3.LUT R20, R20, 0x7fffffff, RZ, 0xc0, !PT ;  /* 0x7fffffff14147812 */ /* 0x000fe400078ec0ff */
[----:B------:R-:W-:-:S05]  /*06c0*/  LOP3.LUT R26, R15, 0xfffffffc, RZ, 0xc0, !PT ;  /* 0xfffffffc0f1a7812 */ /* 0x000fca00078ec0ff */
[C---:B------:R-:W-:Y:S01]  /*06d0*/  @P1 FMUL R5, R8.reuse, 16777216 ;  /* 0x4b80000008051820 */ /* 0x040fe20000400000 */
[C---:B------:R-:W-:Y:S01]  /*06e0*/  @P1 FMUL R17, R8.reuse, 16777216 ;  /* 0x4b80000008111820 */ /* 0x040fe20000400000 */
[C---:B------:R-:W-:Y:S01]  /*06f0*/  @P1 FMUL R19, R8.reuse, 16777216 ;  /* 0x4b80000008131820 */ /* 0x040fe20000400000 */
[C---:B------:R-:W-:Y:S02]  /*0700*/  @P1 FSETP.GEU.AND P3, PT, |R8|.reuse, 1.175494350822287508e-38, PT ;  /* 0x008000000800180b */ /* 0x040fe40003f6e200 */
[C---:B------:R-:W-:Y:S02]  /*0710*/  @P1 FSETP.GEU.AND P4, PT, |R8|.reuse, 1.175494350822287508e-38, PT ;  /* 0x008000000800180b */ /* 0x040fe40003f8e200 */
[C---:B------:R-:W-:Y:S02]  /*0720*/  @P1 FSETP.GEU.AND P5, PT, |R8|.reuse, 1.175494350822287508e-38, PT ;  /* 0x008000000800180b */ /* 0x040fe40003fae200 */
[----:B------:R-:W-:Y:S02]  /*0730*/  @P1 FSETP.GEU.AND P0, PT, |R8|, 1.175494350822287508e-38, PT ;  /* 0x008000000800180b */ /* 0x000fe40003f0e200 */
[----:B------:R-:W-:-:S02]  /*0740*/  @P1 FSEL R16, R5, R8, !P3 ;  /* 0x0000000805101208 */ /* 0x000fc40005800000 */
[-C--:B------:R-:W-:Y:S02]  /*0750*/  @P1 FSEL R17, R17, R8.reuse, !P4 ;  /* 0x0000000811111208 */ /* 0x080fe40006000000 */
[-C--:B------:R-:W-:Y:S02]  /*0760*/  @P1 FSEL R18, R19, R8.reuse, !P5 ;  /* 0x0000000813121208 */ /* 0x080fe40006800000 */
[C---:B------:R-:W-:Y:S02]  /*0770*/  FSETP.GEU.OR P3, PT, |R8|.reuse, 1.175494350822287508e-38, !P1 ;  /* 0x008000000800780b */ /* 0x040fe40004f6e600 */
[C---:B------:R-:W-:Y:S02]  /*0780*/  FSETP.GEU.OR P4, PT, |R8|.reuse, 1.175494350822287508e-38, !P1 ;  /* 0x008000000800780b */ /* 0x040fe40004f8e600 */
[----:B------:R-:W-:Y:S02]  /*0790*/  FSETP.GEU.OR P5, PT, |R8|, 1.175494350822287508e-38, !P1 ;  /* 0x008000000800780b */ /* 0x000fe40004fae600 */
[----:B------:R-:W-:-:S11]  /*07a0*/  @P1 FSEL R19, R5, R8, !P0 ;  /* 0x0000000805131208 */ /* 0x000fd60004000000 */
.L_x_7:
[----:B------:R-:W0:Y:S01]  /*07b0*/  LDS.64 R4, [UR7] ;  /* 0x00000007ff047984 */ /* 0x000e220008000a00 */
[----:B------:R-:W1:Y:S01]  /*07c0*/  @P1 MUFU.RSQ R27, R16 ;  /* 0x00000010001b1308 */ /* 0x000e620000001400 */
[----:B------:R-:W-:Y:S01]  /*07d0*/  IMAD.MOV.U32 R21, RZ, RZ, RZ ;  /* 0x000000ffff157224 */ /* 0x000fe200078e00ff */
[----:B------:R-:W-:Y:S01]  /*07e0*/  IADD3 R26, P0, PT, R26, -0x4, RZ ;  /* 0xfffffffc1a1a7810 */ /* 0x000fe20007f1e0ff */
[----:B------:R-:W-:-:S03]  /*07f0*/  IMAD.MOV.U32 R28, RZ, RZ, RZ ;  /* 0x000000ffff1c7224 */ /* 0x000fc600078e00ff */
[----:B------:R-:W-:Y:S02]  /*0800*/  IADD3.X R20, PT, PT, R20, -0x1, RZ, P0, !PT ;  /* 0xffffffff14147810 */ /* 0x000fe400007fe4ff */
[----:B------:R-:W2:Y:S01]  /*0810*/  @P1 MUFU.RSQ R22, R17 ;  /* 0x0000001100161308 */ /* 0x000ea20000001400 */
[----:B------:R-:W-:-:S04]  /*0820*/  ISETP.NE.U32.AND P0, PT, R26, RZ, PT ;  /* 0x000000ff1a00720c */ /* 0x000fc80003f05070 */
[----:B------:R-:W-:Y:S01]  /*0830*/  ISETP.NE.AND.EX P0, PT, R20, RZ, PT, P0 ;  /* 0x000000ff1400720c */ /* 0x000fe20003f05300 */
[----:B-1----:R-:W-:-:S05]  /*0840*/  @!P3 FMUL R27, R27, 4096 ;  /* 0x458000001b1bb820 */ /* 0x002fca0000400000 */
[----:B------:R-:W-:Y:S01]  /*0850*/  @P1 MOV R21, R27 ;  /* 0x0000001b00151202 */ /* 0x000fe20000000f00 */
[----:B--2---:R-:W-:-:S04]  /*0860*/  @!P4 FMUL R22, R22, 4096 ;  /* 0x458000001616c820 */ /* 0x004fc80000400000 */
[----:B------:R-:W-:Y:S02]  /*0870*/  @P1 IMAD.MOV.U32 R28, RZ, RZ, R22 ;  /* 0x000000ffff1c1224 */ /* 0x000fe400078e0016 */
[----:B0-----:R-:W-:Y:S01]  /*0880*/  FMUL R27, R8, R4 ;  /* 0x00000004081b7220 */ /* 0x001fe20000400000 */
[C---:B------:R-:W-:Y:S01]  /*0890*/  FMUL.D2 R21, R4.reuse, R21 ;  /* 0x0000001504157220 */ /* 0x040fe20000300000 */
[----:B------:R-:W-:Y:S01]  /*08a0*/  FMUL R4, R4, R10 ;  /* 0x0000000a04047220 */ /* 0x000fe20000400000 */
[----:B------:R-:W-:Y:S01]  /*08b0*/  FMUL.D2 R22, R28, R5 ;  /* 0x000000051c167220 */ /* 0x000fe20000300000 */
[----:B------:R-:W-:Y:S01]  /*08c0*/  FMUL R27, R8, R27 ;  /* 0x0000001b081b7220 */ /* 0x000fe20000400000 */
[----:B------:R-:W-:-:S03]  /*08d0*/  FMUL R28, R10, R5 ;  /* 0x000000050a1c7220 */ /* 0x000fc60000400000 */
[----:B------:R-:W-:Y:S01]  /*08e0*/  @!P2 FFMA R21, R27, 2, R4 ;  /* 0x400000001b15a823 */ /* 0x000fe20000000004 */
[C---:B------:R-:W-:Y:S01]  /*08f0*/  FMUL R27, R8.reuse, R5 ;  /* 0x00000005081b7220 */ /* 0x040fe20000400000 */
[----:B------:R-:W0:Y:S02]  /*0900*/  @P1 MUFU.RSQ R4, R18 ;  /* 0x0000001200041308 */ /* 0x000e240000001400 */
[----:B------:R-:W-:Y:S01]  /*0910*/  FADD R21, R21, R14 ;  /* 0x0000000e15157221 */ /* 0x000fe20000000000 */
[----:B------:R-:W-:Y:S01]  /*0920*/  FMUL R27, R8, R27 ;  /* 0x0000001b081b7220 */ /* 0x000fe20000400000 */
[----:B------:R-:W-:-:S03]  /*0930*/  IMAD.MOV.U32 R14, RZ, RZ, RZ ;  /* 0x000000ffff0e7224 */ /* 0x000fc600078e00ff */
[----:B------:R-:W-:Y:S01]  /*0940*/  @!P2 FFMA R22, R27, 2, R28 ;  /* 0x400000001b16a823 */ /* 0x000fe2000000001c */
[----:B------:R-:W-:-:S03]  /*0950*/  HFMA2 R27, -RZ, RZ, 0, 0 ;  /* 0x00000000ff1b7431 */ /* 0x000fc600000001ff */
[----:B------:R-:W-:Y:S01]  /*0960*/  FADD R22, R21, R22 ;  /* 0x0000001615167221 */ /* 0x000fe20000000000 */
[----:B0-----:R-:W-:-:S04]  /*0970*/  @!P5 FMUL R4, R4, 4096 ;  /* 0x458000000404d820 */ /* 0x001fc80000400000 */
[----:B------:R-:W-:Y:S02]  /*0980*/  @P1 IMAD.MOV.U32 R27, RZ, RZ, R4 ;  /* 0x000000ffff1b1224 */ /* 0x000fe400078e0004 */
[----:B------:R-:W0:Y:S01]  /*0990*/  LDS.64 R4, [UR7+0x8] ;  /* 0x00000807ff047984 */ /* 0x000e220008000a00 */
[----:B------:R-:W-:Y:S01]  /*09a0*/  UIADD3 UR7, UPT, UPT, UR7, 0x10, URZ ;  /* 0x0000001007077890 */ /* 0x000fe2000fffe0ff */
[----:B0-----:R-:W-:Y:S01]  /*09b0*/  FMUL R29, R8, R4 ;  /* 0x00000004081d7220 */ /* 0x001fe20000400000 */
[C---:B------:R-:W-:Y:S01]  /*09c0*/  FMUL.D2 R27, R4.reuse, R27 ;  /* 0x0000001b041b7220 */ /* 0x040fe20000300000 */
[----:B------:R-:W-:Y:S02]  /*09d0*/  FMUL R4, R4, R10 ;  /* 0x0000000a04047220 */ /* 0x000fe40000400000 */
[----:B------:R-:W-:-:S04]  /*09e0*/  FMUL R29, R8, R29 ;  /* 0x0000001d081d7220 */ /* 0x000fc80000400000 */
[----:B------:R-:W-:Y:S01]  /*09f0*/  @!P2 FFMA R27, R29, 2, R4 ;  /* 0x400000001d1ba823 */ /* 0x000fe20000000004 */
[----:B------:R-:W-:Y:S01]  /*0a00*/  FMUL R29, R8, R5 ;  /* 0x00000005081d7220 */ /* 0x000fe20000400000 */
[----:B------:R-:W0:Y:S02]  /*0a10*/  @P1 MUFU.RSQ R4, R19 ;  /* 0x0000001300041308 */ /* 0x000e240000001400 */
[----:B------:R-:W-:Y:S01]  /*0a20*/  FADD R27, R22, R27 ;  /* 0x0000001b161b7221 */ /* 0x000fe20000000000 */
[----:B------:R-:W-:Y:S01]  /*0a30*/  FMUL R29, R8, R29 ;  /* 0x0000001d081d7220 */ /* 0x000fe20000400000 */
[----:B0-----:R-:W-:-:S05]  /*0a40*/  @!P6 FMUL R4, R4, 4096 ;  /* 0x458000000404e820 */ /* 0x001fca0000400000 */
[----:B------:R-:W-:Y:S01]  /*0a50*/  @P1 MOV R14, R4 ;  /* 0x00000004000e1202 */ /* 0x000fe20000000f00 */
[----:B------:R-:W-:-:S04]  /*0a60*/  FMUL R4, R10, R5 ;  /* 0x000000050a047220 */ /* 0x000fc80000400000 */
[----:B------:R-:W-:Y:S01]  /*0a70*/  FMUL.D2 R14, R14, R5 ;  /* 0x000000050e0e7220 */ /* 0x000fe20000300000 */
[----:B------:R-:W-:-:S04]  /*0a80*/  @!P2 FFMA R14, R29, 2, R4 ;  /* 0x400000001d0ea823 */ /* 0x000fc80000000004 */
[----:B------:R-:W-:Y:S01]  /*0a90*/  FADD R14, R27, R14 ;  /* 0x0000000e1b0e7221 */ /* 0x000fe20000000000 */
[----:B------:R-:W-:Y:S06]  /*0aa0*/  @P0 BRA `(.L_x_7) ;  /* 0xfffffffc00400947 */ /* 0x000fec000383ffff */
.L_x_6:
[----:B------:R-:W-:-:S13]  /*0ab0*/  LOP3.LUT P0, RZ, R15, 0x3, RZ, 0xc0, !PT ;  /* 0x000000030fff7812 */ /* 0x000fda000780c0ff */
[----:B------:R-:W-:Y:S05]  /*0ac0*/  @!P0 BRA `(.L_x_5) ;  /* 0x0000000000e08947 */ /* 0x000fea0003800000 */
[C---:B------:R-:W-:Y:S02]  /*0ad0*/  LOP3.LUT R4, R15.reuse, 0x3, RZ, 0xc0, !PT ;  /* 0x000000030f047812 */ /* 0x040fe400078ec0ff */
[----:B------:R-:W-:Y:S02]  /*0ae0*/  LOP3.LUT R15, R15, 0x1, RZ, 0xc0, !PT ;  /* 0x000000010f0f7812 */ /* 0x000fe400078ec0ff */
[----:B------:R-:W-:-:S04]  /*0af0*/  ISETP.NE.U32.AND P0, PT, R4, 0x1, PT ;  /* 0x000000010400780c */ /* 0x000fc80003f05070 */
[----:B------:R-:W-:-:S13]  /*0b00*/  ISETP.NE.AND.EX P0, PT, RZ, RZ, PT, P0 ;  /* 0x000000ffff00720c */ /* 0x000fda0003f05300 */
[----:B------:R-:W-:Y:S05]  /*0b10*/  @!P0 BRA `(.L_x_8) ;  /* 0x00000000007c8947 */ /* 0x000fea0003800000 */
[C---:B------:R-:W-:Y:S01]  /*0b20*/  FSETP.NEU.AND P0, PT, R8.reuse, RZ, PT ;  /* 0x000000ff0800720b */ /* 0x040fe20003f0d000 */
[----:B------:R-:W0:Y:S01]  /*0b30*/  LDS.64 R4, [UR7] ;  /* 0x00000007ff047984 */ /* 0x000e220008000a00 */
[----:B------:R-:W-:Y:S02]  /*0b40*/  UIADD3 UR7, UPT, UPT, UR7, 0x8, URZ ;  /* 0x0000000807077890 */ /* 0x000fe4000fffe0ff */
[----:B------:R-:W-:-:S09]  /*0b50*/  FSETP.GEU.OR P2, PT, |R8|, 1.175494350822287508e-38, !P0 ;  /* 0x008000000800780b */ /* 0x000fd2000474e600 */
[C---:B------:R-:W-:Y:S01]  /*0b60*/  @P0 FMUL R17, R8.reuse, 16777216 ;  /* 0x4b80000008110820 */ /* 0x040fe20000400000 */
[C---:B------:R-:W-:Y:S01]  /*0b70*/  @P0 FSETP.GEU.AND P1, PT, |R8|.reuse, 1.175494350822287508e-38, PT ;  /* 0x008000000800080b */ /* 0x040fe20003f2e200 */
[----:B------:R-:W-:-:S03]  /*0b80*/  @P0 FMUL R21, R8, 16777216 ;  /* 0x4b80000008150820 */ /* 0x000fc60000400000 */
[-C--:B------:R-:W-:Y:S02]  /*0b90*/  @P0 FSEL R18, R17, R8.reuse, !P1 ;  /* 0x0000000811120208 */ /* 0x080fe40004800000 */
[----:B------:R-:W-:Y:S02]  /*0ba0*/  CS2R R16, SRZ ;  /* 0x0000000000107805 */ /* 0x000fe4000001ff00 */
[C---:B------:R-:W-:Y:S01]  /*0bb0*/  @P0 FSETP.GEU.AND P1, PT, |R8|.reuse, 1.175494350822287508e-38, PT ;  /* 0x008000000800080b */ /* 0x040fe20003f2e200 */
[----:B------:R-:W1:Y:S03]  /*0bc0*/  @P0 MUFU.RSQ R19, R18 ;  /* 0x0000001200130308 */ /* 0x000e660000001400 */
[----:B------:R-:W-:Y:S02]  /*0bd0*/  @P0 FSEL R21, R21, R8, !P1 ;  /* 0x0000000815150208 */ /* 0x000fe40004800000 */
[----:B------:R-:W-:-:S03]  /*0be0*/  FSETP.GEU.OR P1, PT, |R8|, 1.175494350822287508e-38, !P0 ;  /* 0x008000000800780b */ /* 0x000fc6000472e600 */
[----:B------:R0:W2:Y:S10]  /*0bf0*/  @P0 MUFU.RSQ R20, R21 ;  /* 0x0000001500140308 */ /* 0x0000b40000001400 */
[----:B-1----:R-:W-:Y:S01]  /*0c00*/  @!P1 FMUL R19, R19, 4096 ;  /* 0x4580000013139820 */ /* 0x002fe20000400000 */
[C---:B------:R-:W-:Y:S01]  /*0c10*/  FSETP.GE.AND P1, PT, R8.reuse, RZ, PT ;  /* 0x000000ff0800720b */ /* 0x040fe20003f26000 */
[----:B0-----:R-:W-:-:S02]  /*0c20*/  FMUL R21, R8, R5 ;  /* 0x0000000508157220 */ /* 0x001fc40000400000 */
[----:B------:R-:W-:Y:S02]  /*0c30*/  @P0 IMAD.MOV.U32 R17, RZ, RZ, R19 ;  /* 0x000000ffff110224 */ /* 0x000fe400078e0013 */
[C---:B------:R-:W-:Y:S01]  /*0c40*/  FMUL R19, R8.reuse, R4 ;  /* 0x0000000408137220 */ /* 0x040fe20000400000 */
[----:B------:R-:W-:Y:S01]  /*0c50*/  FMUL R21, R8, R21 ;  /* 0x0000001508157220 */ /* 0x000fe20000400000 */
[----:B--2---:R-:W-:Y:S01]  /*0c60*/  @!P2 FMUL R20, R20, 4096 ;  /* 0x458000001414a820 */ /* 0x004fe20000400000 */
[C---:B------:R-:W-:Y:S01]  /*0c70*/  FMUL.D2 R17, R4.reuse, R17 ;  /* 0x0000001104117220 */ /* 0x040fe20000300000 */
[----:B------:R-:W-:Y:S01]  /*0c80*/  FMUL R4, R4, R10 ;  /* 0x0000000a04047220 */ /* 0x000fe20000400000 */
[----:B------:R-:W-:Y:S01]  /*0c90*/  FMUL R19, R8, R19 ;  /* 0x0000001308137220 */ /* 0x000fe20000400000 */
[----:B------:R-:W-:-:S03]  /*0ca0*/  @P0 IMAD.MOV.U32 R16, RZ, RZ, R20 ;  /* 0x000000ffff100224 */ /* 0x000fc600078e0014 */
[----:B------:R-:W-:Y:S01]  /*0cb0*/  @!P1 FFMA R17, R19, 2, R4 ;  /* 0x4000000013119823 */ /* 0x000fe20000000004 */
[-C--:B------:R-:W-:Y:S01]  /*0cc0*/  FMUL.D2 R18, R16, R5.reuse ;  /* 0x0000000510127220 */ /* 0x080fe20000300000 */
[----:B------:R-:W-:Y:S02]  /*0cd0*/  FMUL R16, R10, R5 ;  /* 0x000000050a107220 */ /* 0x000fe40000400000 */
[----:B------:R-:W-:Y:S02]  /*0ce0*/  FADD R17, R14, R17 ;  /* 0x000000110e117221 */ /* 0x000fe40000000000 */
[----:B------:R-:W-:-:S04]  /*0cf0*/  @!P1 FFMA R18, R21, 2, R16 ;  /* 0x4000000015129823 */ /* 0x000fc80000000010 */
[----:B------:R-:W-:-:S07]  /*0d00*/  FADD R14, R17, R18 ;  /* 0x00000012110e7221 */ /* 0x000fce0000000000 */
.L_x_8:
[----:B------:R-:W-:-:S04]  /*0d10*/  ISETP.NE.U32.AND P0, PT, R15, 0x1, PT ;  /* 0x000000010f00780c */ /* 0x000fc80003f05070 */
[----:B------:R-:W-:-:S13]  /*0d20*/  ISETP.NE.U32.AND.EX P0, PT, RZ, RZ, PT, P0 ;  /* 0x000000ffff00720c */ /* 0x000fda0003f05100 */
[----:B------:R-:W-:Y:S05]  /*0d30*/  @P0 BRA `(.L_x_5) ;  /* 0x0000000000440947 */ /* 0x000fea0003800000 */
[----:B------:R-:W-:Y:S01]  /*0d40*/  FSETP.NEU.AND P0, PT, R8, RZ, PT ;  /* 0x000000ff0800720b */ /* 0x000fe20003f0d000 */
[----:B------:R-:W0:Y:S01]  /*0d50*/  LDS R5, [UR7] ;  /* 0x00000007ff057984 */ /* 0x000e220008000800 */
[----:B------:R-:W-:-:S11]  /*0d60*/  HFMA2 R4, -RZ, RZ, 0, 0 ;  /* 0x00000000ff047431 */ /* 0x000fd600000001ff */
[C---:B------:R-:W-:Y:S01]  /*0d70*/  @P0 FMUL R15, R8.reuse, 16777216 ;  /* 0x4b800000080f0820 */ /* 0x040fe20000400000 */
[----:B------:R-:W-:-:S04]  /*0d80*/  @P0 FSETP.GEU.AND P1, PT, |R8|, 1.175494350822287508e-38, PT ;  /* 0x008000000800080b */ /* 0x000fc80003f2e200 */
[----:B------:R-:W-:Y:S02]  /*0d90*/  @P0 FSEL R16, R15, R8, !P1 ;  /* 0x000000080f100208 */ /* 0x000fe40004800000 */
[C---:B------:R-:W-:Y:S02]  /*0da0*/  FSETP.GEU.OR P1, PT, |R8|.reuse, 1.175494350822287508e-38, !P0 ;  /* 0x008000000800780b */ /* 0x040fe4000472e600 */
[----:B------:R-:W1:Y:S11]  /*0db0*/  @P0 MUFU.RSQ R15, R16 ;  /* 0x00000010000f0308 */ /* 0x000e760000001400 */
[----:B-1----:R-:W-:Y:S01]  /*0dc0*/  @!P1 FMUL R15, R15, 4096 ;  /* 0x458000000f0f9820 */ /* 0x002fe20000400000 */
[----:B------:R-:W-:-:S03]  /*0dd0*/  FSETP.GE.AND P1, PT, R8, RZ, PT ;  /* 0x000000ff0800720b */ /* 0x000fc60003f26000 */
[----:B------:R-:W-:Y:S02]  /*0de0*/  @P0 IMAD.MOV.U32 R4, RZ, RZ, R15 ;  /* 0x000000ffff040224 */ /* 0x000fe400078e000f */
[C---:B0-----:R-:W-:Y:S02]  /*0df0*/  FMUL R15, R8.reuse, R5 ;  /* 0x00000005080f7220 */ /* 0x041fe40000400000 */
[C---:B------:R-:W-:Y:S01]  /*0e00*/  FMUL.D2 R17, R5.reuse, R4 ;  /* 0x0000000405117220 */ /* 0x040fe20000300000 */
[----:B------:R-:W-:Y:S01]  /*0e10*/  FMUL R4, R5, R10 ;  /* 0x0000000a05047220 */ /* 0x000fe20000400000 */
[----:B------:R-:W-:-:S04]  /*0e20*/  FMUL R15, R8, R15 ;  /* 0x0000000f080f7220 */ /* 0x000fc80000400000 */
[----:B------:R-:W-:-:S04]  /*0e30*/  @!P1 FFMA R17, R15, 2, R4 ;  /* 0x400000000f119823 */ /* 0x000fc80000000004 */
[----:B------:R-:W-:-:S07]  /*0e40*/  FADD R14, R14, R17 ;  /* 0x000000110e0e7221 */ /* 0x000fce0000000000 */
.L_x_5:
[----:B------:R-:W-:-:S07]  /*0e50*/  FADD R9, R9, R14 ;  /* 0x0000000e09097221 */ /* 0x000fce0000000000 */
.L_x_4:
[----:B------:R-:W-:Y:S05]  /*0e60*/  BSYNC.RECONVERGENT B0 ;  /* 0x0000000000007941 */ /* 0x000fea0003800200 */
.L_x_3:
[----:B------:R-:W-:Y:S01]  /*0e70*/  BAR.SYNC.DEFER_BLOCKING 0x0 ;  /* 0x0000000000007b1d */ /* 0x000fe20000010000 */
[----:B------:R-:W-:Y:S02]  /*0e80*/  ISETP.NE.AND P2, PT, R25, RZ, PT ;  /* 0x000000ff1900720c */ /* 0x000fe40003f45270 */
[C---:B------:R-:W-:Y:S02]  /*0e90*/  IADD3 R11, P0, PT, R6.reuse, R11, RZ ;  /* 0x0000000b060b7210 */ /* 0x040fe40007f1e0ff */
[----:B------:R-:W-:-:S03]  /*0ea0*/  IADD3 R13, P1, PT, -R6, R13, RZ ;  /* 0x0000000d060d7210 */ /* 0x000fc60007f3e1ff */
[----:B------:R-:W-:Y:S01]  /*0eb0*/  IMAD.X R24, RZ, RZ, R24, P0 ;  /* 0x000000ffff187224 */ /* 0x000fe200000e0618 */
[----:B------:R-:W-:-:S05]  /*0ec0*/  IADD3.X R23, PT, PT, R23, -0x1, RZ, P1, !PT ;  /* 0xffffffff17177810 */ /* 0x000fca0000ffe4ff */
[----:B------:R-:W-:Y:S05]  /*0ed0*/  @P2 BRA `(.L_x_9) ;  /* 0xfffffff400382947 */ /* 0x000fea000383ffff */
.L_x_0:
[----:B------:R-:W1:Y:S02]  /*0ee0*/  LDCU.64 UR10, c[0x0][0x380] ;  /* 0x00007000ff0a77ac */ /* 0x000e640008000a00 */
[----:B-1----:R-:W-:-:S04]  /*0ef0*/  ISETP.GE.U32.AND P0, PT, R7, UR10, PT ;  /* 0x0000000a07007c0c */ /* 0x002fc8000bf06070 */
[----:B------:R-:W-:-:S13]  /*0f00*/  ISETP.GE.AND.EX P0, PT, RZ, UR11, PT, P0 ;  /* 0x0000000bff007c0c */ /* 0x000fda000bf06300 */
[----:B------:R-:W-:Y:S05]  /*0f10*/  @P0 EXIT ;  /* 0x000000000000094d */ /* 0x000fea0003800000 */
[----:B------:R-:W1:Y:S02]  /*0f20*/  LDCU.64 UR4, c[0x0][0x390] ;  /* 0x00007200ff0477ac */ /* 0x000e640008000a00 */
[----:B-1----:R-:W-:-:S04]  /*0f30*/  LEA R2, P0, R7, UR4, 0x2 ;  /* 0x0000000407027c11 */ /* 0x002fc8000f8010ff */
[----:B------:R-:W-:-:S05]  /*0f40*/  LEA.HI.X R3, R7, UR5, RZ, 0x2, P0 ;  /* 0x0000000507037c11 */ /* 0x000fca00080f14ff */
[----:B------:R-:W-:Y:S01]  /*0f50*/  STG.E desc[UR8][R2.64], R9 ;  /* 0x0000000902007986 */ /* 0x000fe2000c101908 */
[----:B------:R-:W-:Y:S05]  /*0f60*/  EXIT ;  /* 0x000000000000794d */ /* 0x000fea0003800000 */
        .weak           $__internal_0_$__cuda_sm20_div_u64
        .type           $__internal_0_$__cuda_sm20_div_u64,@function
        .size           $__internal_0_$__cuda_sm20_div_u64,(.L_x_11 - $__internal_0_$__cuda_sm20_div_u64)
$__internal_0_$__cuda_sm20_div_u64:
[----:B------:R-:W-:Y:S01]  /*0f70*/  MOV R12, R6 ;  /* 0x00000006000c7202 */ /* 0x000fe20000000f00 */
[----:B------:R-:W-:-:S04]  /*0f80*/  IMAD.MOV.U32 R13, RZ, RZ, RZ ;  /* 0x000000ffff0d7224 */ /* 0x000fc800078e00ff */
[----:B------:R-:W0:Y:S08]  /*0f90*/  I2F.U64.RP R3, R12 ;  /* 0x0000000c00037312 */ /* 0x000e300000309000 */
[----:B0-----:R-:W0:Y:S02]  /*0fa0*/  MUFU.RCP R3, R3 ;  /* 0x0000000300037308 */ /* 0x001e240000001000 */
[----:B0-----:R-:W-:-:S06]  /*0fb0*/  VIADD R4, R3, 0x1ffffffe ;  /* 0x1ffffffe03047836 */ /* 0x001fcc0000000000 */
[----:B------:R-:W0:Y:S02]  /*0fc0*/  F2I.U64.TRUNC R4, R4 ;  /* 0x0000000400047311 */ /* 0x000e24000020d800 */
[----:B0-----:R-:W-:-:S04]  /*0fd0*/  IMAD.WIDE.U32 R10, R4, R6, RZ ;  /* 0x00000006040a7225 */ /* 0x001fc800078e00ff */
[----:B------:R-:W-:Y:S01]  /*0fe0*/  IMAD R11, R5, R6, R11 ;  /* 0x00000006050b7224 */ /* 0x000fe200078e020b */
[----:B------:R-:W-:-:S04]  /*0ff0*/  IADD3 R9, P0, PT, RZ, -R10, RZ ;  /* 0x8000000aff097210 */ /* 0x000fc80007f1e0ff */
[----:B------:R-:W-:Y:S01]  /*1000*/  IADD3.X R15, PT, PT, RZ, ~R11, RZ, P0, !PT ;  /* 0x8000000bff0f7210 */ /* 0x000fe200007fe4ff */
[----:B------:R-:W-:-:S04]  /*1010*/  IMAD.HI.U32 R10, R4, R9, RZ ;  /* 0x00000009040a7227 */ /* 0x000fc800078e00ff */
[----:B------:R-:W-:Y:S02]  /*1020*/  IMAD.MOV.U32 R11, RZ, RZ, R4 ;  /* 0x000000ffff0b7224 */ /* 0x000fe400078e0004 */
[-C--:B------:R-:W-:Y:S02]  /*1030*/  IMAD R13, R5, R15.reuse, RZ ;  /* 0x0000000f050d7224 */ /* 0x080fe400078e02ff */
[----:B------:R-:W-:-:S04]  /*1040*/  IMAD.WIDE.U32 R10, P0, R4, R15, R10 ;  /* 0x0000000f040a7225 */ /* 0x000fc8000780000a */
[----:B------:R-:W-:-:S04]  /*1050*/  IMAD.HI.U32 R3, R5, R15, RZ ;  /* 0x0000000f05037227 */ /* 0x000fc800078e00ff */
[----:B------:R-:W-:-:S04]  /*1060*/  IMAD.HI.U32 R10, P1, R5, R9, R10 ;  /* 0x00000009050a7227 */ /* 0x000fc8000782000a */
[----:B------:R-:W-:Y:S01]  /*1070*/  IMAD.X R3, R3, 0x1, R5, P0 ;  /* 0x0000000103037824 */ /* 0x000fe200000e0605 */
[----:B------:R-:W-:-:S04]  /*1080*/  IADD3 R11, P2, PT, R13, R10, RZ ;  /* 0x0000000a0d0b7210 */ /* 0x000fc80007f5e0ff */
[----:B------:R-:W-:Y:S01]  /*1090*/  IADD3.X R3, PT, PT, RZ, RZ, R3, P2, P1 ;  /* 0x000000ffff037210 */ /* 0x000fe200017e2403 */
[----:B------:R-:W-:-:S03]  /*10a0*/  IMAD.WIDE.U32 R4, R11, R6, RZ ;  /* 0x000000060b047225 */ /* 0x000fc600078e00ff */
[----:B------:R-:W-:Y:S01]  /*10b0*/  IADD3 R9, P0, PT, RZ, -R4, RZ ;  /* 0x80000004ff097210 */ /* 0x000fe20007f1e0ff */
[----:B------:R-:W-:Y:S02]  /*10c0*/  IMAD R4, R3, R6, R5 ;  /* 0x0000000603047224 */ /* 0x000fe400078e0205 */
[----:B------:R-:W-:Y:S02]  /*10d0*/  IMAD.MOV.U32 R5, RZ, RZ, RZ ;  /* 0x000000ffff057224 */ /* 0x000fe400078e00ff */
[----:B------:R-:W-:Y:S01]  /*10e0*/  IMAD.HI.U32 R10, R11, R9, RZ ;  /* 0x000000090b0a7227 */ /* 0x000fe200078e00ff */
[----:B------:R-:W-:-:S05]  /*10f0*/  IADD3.X R4, PT, PT, RZ, ~R4, RZ, P0, !PT ;  /* 0x80000004ff047210 */ /* 0x000fca00007fe4ff */
[----:B------:R-:W-:-:S04]  /*1100*/  IMAD.WIDE.U32 R10, P0, R11, R4, R10 ;  /* 0x000000040b0a7225 */ /* 0x000fc8000780000a */
[C---:B------:R-:W-:Y:S02]  /*1110*/  IMAD R12, R3.reuse, R4, RZ ;  /* 0x00000004030c7224 */ /* 0x040fe400078e02ff */
[----:B------:R-:W-:-:S04]  /*1120*/  IMAD.HI.U32 R9, P1, R3, R9, R10 ;  /* 0x0000000903097227 */ /* 0x000fc8000782000a */
[----:B------:R-:W-:Y:S01]  /*1130*/  IMAD.HI.U32 R4, R3, R4, RZ ;  /* 0x0000000403047227 */ /* 0x000fe200078e00ff */
[----:B------:R-:W-:-:S03]  /*1140*/  IADD3 R9, P2, PT, R12, R9, RZ ;  /* 0x000000090c097210 */ /* 0x000fc60007f5e0ff */
[----:B------:R-:W-:Y:S02]  /*1150*/  IMAD.X R3, R4, 0x1, R3, P0 ;  /* 0x0000000104037824 */ /* 0x000fe400000e0603 */
[----:B------:R-:W-:-:S03]  /*1160*/  IMAD.HI.U32 R4, R9, UR4, RZ ;  /* 0x0000000409047c27 */ /* 0x000fc6000f8e00ff */
[----:B------:R-:W-:Y:S01]  /*1170*/  IADD3.X R3, PT, PT, RZ, RZ, R3, P2, P1 ;  /* 0x000000ffff037210 */ /* 0x000fe200017e2403 */
[----:B------:R-:W-:-:S04]  /*1180*/  IMAD.WIDE.U32 R4, R9, UR5, R4 ;  /* 0x0000000509047c25 */ /* 0x000fc8000f8e0004 */
[C---:B------:R-:W-:Y:S02]  /*1190*/  IMAD R9, R3.reuse, UR5, RZ ;  /* 0x0000000503097c24 */ /* 0x040fe4000f8e02ff */
[----:B------:R-:W-:-:S04]  /*11a0*/  IMAD.HI.U32 R4, P0, R3, UR4, R4 ;  /* 0x0000000403047c27 */ /* 0x000fc8000f800004 */
[----:B------:R-:W-:Y:S01]  /*11b0*/  IMAD.HI.U32 R3, R3, UR5, RZ ;  /* 0x0000000503037c27 */ /* 0x000fe2000f8e00ff */
[----:B------:R-:W-:-:S04]  /*11c0*/  IADD3 R9, P1, PT, R9, R4, RZ ;  /* 0x0000000409097210 */ /* 0x000fc80007f3e0ff */
[----:B------:R-:W-:Y:S01]  /*11d0*/  IADD3.X R3, PT, PT, R3, RZ, RZ, P0, !PT ;  /* 0x000000ff03037210 */ /* 0x000fe200007fe4ff */
[----:B------:R-:W-:-:S04]  /*11e0*/  IMAD.WIDE.U32 R4, R9, R6, RZ ;  /* 0x0000000609047225 */ /* 0x000fc800078e00ff */
[----:B------:R-:W-:Y:S01]  /*11f0*/  IMAD.X R3, RZ, RZ, R3, P1 ;  /* 0x000000ffff037224 */ /* 0x000fe200008e0603 */
[----:B------:R-:W-:Y:S02]  /*1200*/  IADD3 R13, P0, PT, -R4, UR4, RZ ;  /* 0x00000004040d7c10 */ /* 0x000fe4000ff1e1ff */
[----:B------:R-:W-:Y:S01]  /*1210*/  IADD3 R4, P2, PT, R9, 0x1, RZ ;  /* 0x0000000109047810 */ /* 0x000fe20007f5e0ff */
[----:B------:R-:W-:-:S04]  /*1220*/  IMAD R5, R3, R6, R5 ;  /* 0x0000000603057224 */ /* 0x000fc800078e0205 */
[----:B------:R-:W-:Y:S01]  /*1230*/  IMAD.X R10, RZ, RZ, R3, P2 ;  /* 0x000000ffff0a7224 */ /* 0x000fe200010e0603 */
[----:B------:R-:W-:Y:S02]  /*1240*/  IADD3.X R12, PT, PT, ~R5, UR5, RZ, P0, !PT ;  /* 0x00000005050c7c10 */ /* 0x000fe400087fe5ff */
[----:B------:R-:W-:Y:S02]  /*1250*/  ISETP.GE.U32.AND P0, PT, R13, R6, PT ;  /* 0x000000060d00720c */ /* 0x000fe40003f06070 */
[-C--:B------:R-:W-:Y:S02]  /*1260*/  IADD3 R5, P1, PT, -R6, R13.reuse, RZ ;  /* 0x0000000d06057210 */ /* 0x080fe40007f3e1ff */
[C---:B------:R-:W-:Y:S02]  /*1270*/  ISETP.GE.U32.AND.EX P0, PT, R12.reuse, RZ, PT, P0 ;  /* 0x000000ff0c00720c */ /* 0x040fe40003f06100 */
[----:B------:R-:W-:Y:S02]  /*1280*/  IADD3.X R11, PT, PT, R12, -0x1, RZ, P1, !PT ;  /* 0xffffffff0c0b7810 */ /* 0x000fe40000ffe4ff */
[----:B------:R-:W-:-:S02]  /*1290*/  SEL R5, R5, R13, P0 ;  /* 0x0000000d05057207 */ /* 0x000fc40000000000 */
[----:B------:R-:W-:Y:S02]  /*12a0*/  SEL R9, R4, R9, P0 ;  /* 0x0000000904097207 */ /* 0x000fe40000000000 */
[----:B------:R-:W-:Y:S02]  /*12b0*/  SEL R11, R11, R12, P0 ;  /* 0x0000000c0b0b7207 */ /* 0x000fe40000000000 */
[----:B------:R-:W-:Y:S01]  /*12c0*/  SEL R10, R10, R3, P0 ;  /* 0x000000030a0a7207 */ /* 0x000fe20000000000 */
[----:B------:R-:W-:Y:S01]  /*12d0*/  IMAD.MOV.U32 R3, RZ, RZ, 0x0 ;  /* 0x00000000ff037424 */ /* 0x000fe200078e00ff */
[----:B------:R-:W-:Y:S02]  /*12e0*/  ISETP.GE.U32.AND P0, PT, R5, R6, PT ;  /* 0x000000060500720c */ /* 0x000fe40003f06070 */
[----:B------:R-:W-:Y:S02]  /*12f0*/  IADD3 R4, P2, PT, R9, 0x1, RZ ;  /* 0x0000000109047810 */ /* 0x000fe40007f5e0ff */
[----:B------:R-:W-:-:S02]  /*1300*/  ISETP.NE.U32.AND P1, PT, R6, RZ, PT ;  /* 0x000000ff0600720c */ /* 0x000fc40003f25070 */
[----:B------:R-:W-:Y:S02]  /*1310*/  ISETP.GE.U32.AND.EX P0, PT, R11, RZ, PT, P0 ;  /* 0x000000ff0b00720c */ /* 0x000fe40003f06100 */
[-C--:B------:R-:W-:Y:S02]  /*1320*/  IADD3.X R5, PT, PT, RZ, R10.reuse, RZ, P2, !PT ;  /* 0x0000000aff057210 */ /* 0x080fe400017fe4ff */
[----:B------:R-:W-:Y:S02]  /*1330*/  ISETP.NE.AND.EX P1, PT, RZ, RZ, PT, P1 ;  /* 0x000000ffff00720c */ /* 0x000fe40003f25310 */
[----:B------:R-:W-:Y:S02]  /*1340*/  SEL R4, R4, R9, P0 ;  /* 0x0000000904047207 */ /* 0x000fe40000000000 */
[----:B------:R-:W-:Y:S02]  /*1350*/  SEL R5, R5, R10, P0 ;  /* 0x0000000a05057207 */ /* 0x000fe40000000000 */
[----:B------:R-:W-:-:S02]  /*1360*/  SEL R4, R4, 0xffffffff, P1 ;  /* 0xffffffff04047807 */ /* 0x000fc40000800000 */
[----:B------:R-:W-:Y:S01]  /*1370*/  SEL R5, R5, 0xffffffff, P1 ;  /* 0xffffffff05057807 */ /* 0x000fe20000800000 */
[----:B------:R-:W-:Y:S06]  /*1380*/  RET.REL.NODEC R2 `(GpuConv1DOnDevice) ;  /* 0xffffffec021c7950 */ /* 0x000fec0003c3ffff */
.L_x_10:
[----:B------:R-:W-:-:S00]  /*1390*/  BRA `(.L_x_10) ;  /* 0xfffffffc00fc7947 */ /* 0x000fc0000383ffff */
[----:B------:R-:W-:-:S00]  /*13a0*/  NOP ;  /* 0x0000000000007918 */ /* 0x000fc00000000000 */
        /* <DEDUP_REMOVED lines=13> */
.L_x_11:


//--------------------- .nv.shared.GpuConv1DOnDevice --------------------------
	.section	.nv.shared.GpuConv1DOnDevice,"aw",@nobits
	.sectionflags	@""
	.align	16
	.zero		1024


//--------------------- .nv.shared.reserved.0     --------------------------
	.section	.nv.shared.reserved.0,"aw",@nobits
	.weak		__nv_reservedSMEM_offset_0_alias
	.size		__nv_reservedSMEM_offset_0_alias, 0, 64
	.other		__nv_reservedSMEM_offset_0_alias,@"STO_CUDA_RESERVED_SHARED STV_DEFAULT"
__nv_reservedSMEM_offset_0_alias:
	.zero		0
	.zero		64


//--------------------- .nv.constant0.GpuConv1DOnDevice --------------------------
	.section	.nv.constant0.GpuConv1DOnDevice,"a",@progbits
	.sectionflags	@""
	.align	4
.nv.constant0.GpuConv1DOnDevice:
	.zero		928


//--------------------- SYMBOLS --------------------------

	.type		.nv.reservedSmem.offset0,@object
	.size		.nv.reservedSmem.offset0,0x4
	.type		.nv.reservedSmem.cap,@object
	.size		.nv.reservedSmem.cap,0x4
